//
// Generated by NVIDIA NVVM Compiler
//
// Compiler Build ID: CL-36424714
// Cuda compilation tools, release 13.0, V13.0.88
// Based on NVVM 20.0.0
//

.version 9.0
.target sm_100
.address_size 64

.extern .func  (.param .b32 func_retval0) vprintf
(
	.param .b64 vprintf_param_0,
	.param .b64 vprintf_param_1
)
;
.global .align 1 .b8 $str[18] = {91, 42, 93, 32, 72, 101, 108, 108, 111, 32, 65, 100, 109, 105, 110, 33, 10};
.global .align 1 .b8 $str$1[25] = {91, 42, 93, 32, 100, 117, 109, 109, 121, 95, 57, 32, 97, 100, 100, 114, 101, 115, 115, 58, 32, 37, 112, 10};

.func  (.param .b64 func_retval0) _Z7dummy_1v()
{
	.reg .b64 	%rd<2>;

	mov.b64 	%rd1, 1229782938247303441;
	st.param.b64 	[func_retval0], %rd1;
	ret;

}
.func  (.param .b64 func_retval0) _Z7dummy_2v()
{
	.reg .b64 	%rd<2>;

	mov.b64 	%rd1, 2459565876494606882;
	st.param.b64 	[func_retval0], %rd1;
	ret;

}
.func  (.param .b64 func_retval0) _Z7dummy_3v()
{
	.reg .b64 	%rd<2>;

	mov.b64 	%rd1, 3689348814741910323;
	st.param.b64 	[func_retval0], %rd1;
	ret;

}
.func  (.param .b64 func_retval0) _Z7dummy_4v()
{
	.reg .b64 	%rd<2>;

	mov.b64 	%rd1, 4919131752989213764;
	st.param.b64 	[func_retval0], %rd1;
	ret;

}
.func  (.param .b64 func_retval0) _Z7dummy_5v()
{
	.reg .b64 	%rd<2>;

	mov.b64 	%rd1, 6148914691236517205;
	st.param.b64 	[func_retval0], %rd1;
	ret;

}
.func  (.param .b64 func_retval0) _Z7dummy_6v()
{
	.reg .b64 	%rd<2>;

	mov.b64 	%rd1, 7378697629483820646;
	st.param.b64 	[func_retval0], %rd1;
	ret;

}
.func  (.param .b64 func_retval0) _Z7dummy_7v()
{
	.reg .b64 	%rd<2>;

	mov.b64 	%rd1, 8608480567731124087;
	st.param.b64 	[func_retval0], %rd1;
	ret;

}
.func  (.param .b64 func_retval0) _Z7dummy_8v()
{
	.reg .b64 	%rd<2>;

	mov.b64 	%rd1, -8608480567731124088;
	st.param.b64 	[func_retval0], %rd1;
	ret;

}
.func  (.param .b64 func_retval0) _Z7dummy_9v()
{
	.reg .b32 	%r<3>;
	.reg .b64 	%rd<4>;

	mov.u64 	%rd1, $str;
	cvta.global.u64 	%rd2, %rd1;
	{ // callseq 0, 0
	.param .b64 param0;
	st.param.b64 	[param0], %rd2;
	.param .b64 param1;
	st.param.b64 	[param1], 0;
	.param .b32 retval0;
	call.uni (retval0), 
	vprintf, 
	(
	param0, 
	param1
	);
	ld.param.b32 	%r1, [retval0];
	} // callseq 0
	mov.b64 	%rd3, -7378697629483820647;
	st.param.b64 	[func_retval0], %rd3;
	ret;

}
.func  (.param .b64 func_retval0) _Z11unsafe_hashPji(
	.param .b64 _Z11unsafe_hashPji_param_0,
	.param .b32 _Z11unsafe_hashPji_param_1
)
{
	.local .align 16 .b8 	__local_depot9[128];
	.reg .b64 	%SP;
	.reg .b64 	%SPL;
	.reg .pred 	%p<6>;
	.reg .b32 	%r<36>;
	.reg .b64 	%rd<93>;

	mov.u64 	%SPL, __local_depot9;
	ld.param.u64 	%rd15, [_Z11unsafe_hashPji_param_0];
	ld.param.u32 	%r10, [_Z11unsafe_hashPji_param_1];
	cvta.to.global.u64 	%rd1, %rd15;
	add.u64 	%rd2, %SPL, 0;
	add.u64 	%rd3, %SPL, 64;
	mov.u64 	%rd18, _Z7dummy_2v;
	mov.u64 	%rd19, _Z7dummy_1v;
	st.local.v2.u64 	[%rd3], {%rd19, %rd18};
	mov.u64 	%rd20, _Z7dummy_4v;
	mov.u64 	%rd21, _Z7dummy_3v;
	st.local.v2.u64 	[%rd3+16], {%rd21, %rd20};
	mov.u64 	%rd22, _Z7dummy_6v;
	mov.u64 	%rd23, _Z7dummy_5v;
	st.local.v2.u64 	[%rd3+32], {%rd23, %rd22};
	mov.u64 	%rd24, _Z7dummy_8v;
	mov.u64 	%rd25, _Z7dummy_7v;
	st.local.v2.u64 	[%rd3+48], {%rd25, %rd24};
	setp.lt.s32 	%p1, %r10, 1;
	@%p1 bra 	$L__BB9_7;
	and.b32  	%r1, %r10, 3;
	setp.lt.u32 	%p2, %r10, 4;
	mov.b32 	%r33, 0;
	@%p2 bra 	$L__BB9_4;
	and.b32  	%r33, %r10, 2147483644;
	neg.s32 	%r35, %r33;
	add.s64 	%rd92, %rd1, 8;
	mov.u64 	%rd91, %rd2;
$L__BB9_3:
	ld.global.u32 	%r12, [%rd92+-8];
	ld.global.u32 	%r13, [%rd92+-4];
	ld.global.u32 	%r14, [%rd92];
	ld.global.u32 	%r15, [%rd92+4];
	st.local.v4.u32 	[%rd91], {%r12, %r13, %r14, %r15};
	add.s32 	%r35, %r35, 4;
	add.s64 	%rd92, %rd92, 16;
	add.s64 	%rd91, %rd91, 16;
	setp.eq.s32 	%p3, %r35, 0;
	@%p3 bra 	$L__BB9_4;
	bra.uni 	$L__BB9_3;
$L__BB9_4:
	setp.eq.s32 	%p4, %r1, 0;
	@%p4 bra 	$L__BB9_7;
	mul.wide.u32 	%rd26, %r33, 4;
	add.s64 	%rd90, %rd1, %rd26;
	add.s64 	%rd89, %rd2, %rd26;
	neg.s32 	%r34, %r1;
$L__BB9_6:
	.pragma "nounroll";
	ld.global.u32 	%r16, [%rd90];
	st.local.u32 	[%rd89], %r16;
	add.s64 	%rd90, %rd90, 4;
	add.s64 	%rd89, %rd89, 4;
	add.s32 	%r34, %r34, 1;
	setp.eq.s32 	%p5, %r34, 0;
	@%p5 bra 	$L__BB9_7;
	bra.uni 	$L__BB9_6;
$L__BB9_7:
	ld.local.v4.u32 	{%r17, %r18, %r19, %r20}, [%rd2];
	cvt.u64.u32 	%rd27, %r17;
	add.s64 	%rd28, %rd27, 177573;
	shl.b64 	%rd29, %rd28, 5;
	add.s64 	%rd30, %rd29, %rd28;
	cvt.u64.u32 	%rd31, %r18;
	add.s64 	%rd32, %rd30, %rd31;
	shl.b64 	%rd33, %rd32, 5;
	add.s64 	%rd34, %rd33, %rd32;
	cvt.u64.u32 	%rd35, %r19;
	add.s64 	%rd36, %rd34, %rd35;
	shl.b64 	%rd37, %rd36, 5;
	add.s64 	%rd38, %rd37, %rd36;
	cvt.u64.u32 	%rd39, %r20;
	add.s64 	%rd40, %rd38, %rd39;
	shl.b64 	%rd41, %rd40, 5;
	add.s64 	%rd42, %rd41, %rd40;
	ld.local.v4.u32 	{%r21, %r22, %r23, %r24}, [%rd2+16];
	cvt.u64.u32 	%rd43, %r21;
	add.s64 	%rd44, %rd42, %rd43;
	shl.b64 	%rd45, %rd44, 5;
	add.s64 	%rd46, %rd45, %rd44;
	cvt.u64.u32 	%rd47, %r22;
	add.s64 	%rd48, %rd46, %rd47;
	shl.b64 	%rd49, %rd48, 5;
	add.s64 	%rd50, %rd49, %rd48;
	cvt.u64.u32 	%rd51, %r23;
	add.s64 	%rd52, %rd50, %rd51;
	shl.b64 	%rd53, %rd52, 5;
	add.s64 	%rd54, %rd53, %rd52;
	cvt.u64.u32 	%rd55, %r24;
	add.s64 	%rd56, %rd54, %rd55;
	shl.b64 	%rd57, %rd56, 5;
	add.s64 	%rd58, %rd57, %rd56;
	ld.local.v4.u32 	{%r25, %r26, %r27, %r28}, [%rd2+32];
	cvt.u64.u32 	%rd59, %r25;
	add.s64 	%rd60, %rd58, %rd59;
	shl.b64 	%rd61, %rd60, 5;
	add.s64 	%rd62, %rd61, %rd60;
	cvt.u64.u32 	%rd63, %r26;
	add.s64 	%rd64, %rd62, %rd63;
	shl.b64 	%rd65, %rd64, 5;
	add.s64 	%rd66, %rd65, %rd64;
	cvt.u64.u32 	%rd67, %r27;
	add.s64 	%rd68, %rd66, %rd67;
	shl.b64 	%rd69, %rd68, 5;
	add.s64 	%rd70, %rd69, %rd68;
	cvt.u64.u32 	%rd71, %r28;
	add.s64 	%rd72, %rd70, %rd71;
	shl.b64 	%rd73, %rd72, 5;
	add.s64 	%rd74, %rd73, %rd72;
	ld.local.v4.u32 	{%r29, %r30, %r31, %r32}, [%rd2+48];
	cvt.u64.u32 	%rd75, %r29;
	add.s64 	%rd76, %rd74, %rd75;
	cvt.u64.u32 	%rd77, %r30;
	add.s64 	%rd78, %rd76, %rd77;
	cvt.u64.u32 	%rd79, %r31;
	add.s64 	%rd80, %rd78, %rd79;
	cvt.u64.u32 	%rd81, %r32;
	add.s64 	%rd82, %rd80, %rd81;
	shl.b64 	%rd83, %rd82, 3;
	and.b64  	%rd84, %rd83, 56;
	add.s64 	%rd85, %rd3, %rd84;
	ld.local.u64 	%rd86, [%rd85];
	{ // callseq 1, 0
	.param .b64 retval0;
	prototype_1 : .callprototype (.param .b64 _) _ ();
	call (retval0), 
	%rd86, 
	(
	)
	, prototype_1;
	ld.param.b64 	%rd87, [retval0];
	} // callseq 1
	st.param.b64 	[func_retval0], %rd87;
	ret;

}
	// .globl	_Z11test_kernelPmPjiPi
.visible .entry _Z11test_kernelPmPjiPi(
	.param .u64 .ptr .align 1 _Z11test_kernelPmPjiPi_param_0,
	.param .u64 .ptr .align 1 _Z11test_kernelPmPjiPi_param_1,
	.param .u32 _Z11test_kernelPmPjiPi_param_2,
	.param .u64 .ptr .align 1 _Z11test_kernelPmPjiPi_param_3
)
{
	.local .align 8 .b8 	__local_depot10[8];
	.reg .b64 	%SP;
	.reg .b64 	%SPL;
	.reg .pred 	%p<2>;
	.reg .b32 	%r<10>;
	.reg .b64 	%rd<22>;

	mov.u64 	%SPL, __local_depot10;
	cvta.local.u64 	%SP, %SPL;
	ld.param.u64 	%rd3, [_Z11test_kernelPmPjiPi_param_0];
	ld.param.u64 	%rd4, [_Z11test_kernelPmPjiPi_param_1];
	ld.param.u32 	%r2, [_Z11test_kernelPmPjiPi_param_2];
	ld.param.u64 	%rd5, [_Z11test_kernelPmPjiPi_param_3];
	cvta.to.global.u64 	%rd6, %rd5;
	mov.u32 	%r3, %ctaid.x;
	mov.u32 	%r4, %ntid.x;
	mov.u32 	%r5, %tid.x;
	mad.lo.s32 	%r1, %r3, %r4, %r5;
	ld.global.u32 	%r6, [%rd6];
	setp.eq.s32 	%p1, %r6, 0;
	@%p1 bra 	$L__BB10_2;
	{ // callseq 2, 0
	.param .b64 retval0;
	call.uni (retval0), 
	_Z7dummy_9v, 
	(
	);
	ld.param.b64 	%rd8, [retval0];
	} // callseq 2
	mov.b64 	%rd21, -7378697629483820647;
	bra.uni 	$L__BB10_3;
$L__BB10_2:
	mul.lo.s32 	%r7, %r2, %r1;
	mul.wide.s32 	%rd10, %r7, 4;
	add.s64 	%rd11, %rd4, %rd10;
	{ // callseq 3, 0
	.param .b64 param0;
	st.param.b64 	[param0], %rd11;
	.param .b32 param1;
	st.param.b32 	[param1], %r2;
	.param .b64 retval0;
	call.uni (retval0), 
	_Z11unsafe_hashPji, 
	(
	param0, 
	param1
	);
	ld.param.b64 	%rd21, [retval0];
	} // callseq 3
$L__BB10_3:
	add.u64 	%rd13, %SP, 0;
	add.u64 	%rd14, %SPL, 0;
	cvta.to.global.u64 	%rd15, %rd3;
	mov.u64 	%rd16, _Z7dummy_9v;
	st.local.u64 	[%rd14], %rd16;
	mov.u64 	%rd17, $str$1;
	cvta.global.u64 	%rd18, %rd17;
	{ // callseq 4, 0
	.param .b64 param0;
	st.param.b64 	[param0], %rd18;
	.param .b64 param1;
	st.param.b64 	[param1], %rd13;
	.param .b32 retval0;
	call.uni (retval0), 
	vprintf, 
	(
	param0, 
	param1
	);
	ld.param.b32 	%r8, [retval0];
	} // callseq 4
	mul.wide.s32 	%rd19, %r1, 8;
	add.s64 	%rd20, %rd15, %rd19;
	st.global.u64 	[%rd20], %rd21;
	ret;

}


// ===== COMPILED SASS (sm_100) =====

	.target	sm_100

	.elftype	@"ET_EXEC"


//--------------------- .note.nv.tkinfo           --------------------------
	.section	.note.nv.tkinfo,"",@"SHT_NOTE"
	.sectionflags	@"SHF_NOTE_NV_TKINFO"
	.tkinfo
        /*0018*/ 	.word	0x00000002
        /*0030*/ 	.string	""
        /*0030*/ 	.string	"ptxas"
        /*0030*/ 	.string	"Cuda compilation tools, release 13.0, V13.0.88"
        /*0030*/ 	.string	"Build cuda_13.0.r13.0/compiler.36424714_0"
        /*0030*/ 	.string	"-arch sm_100 -m 64 "



//--------------------- .note.nv.cuinfo           --------------------------
	.section	.note.nv.cuinfo,"",@"SHT_NOTE"
	.sectionflags	@"SHF_NOTE_NV_CUINFO"
        /*0018*/ 	.short	0x0002
        /*001a*/ 	.short	0x0064
        /*001c*/ 	.short	0x0082
	.zero		2


//--------------------- .nv.info                  --------------------------
	.section	.nv.info,"",@"SHT_CUDA_INFO"
	.align	4


	//----- nvinfo : EIATTR_REGCOUNT
	.align		4
        /*0000*/ 	.byte	0x04, 0x2f
        /*0002*/ 	.short	(.L_3 - .L_2)
	.align		4
.L_2:
        /*0004*/ 	.word	index@(_Z11test_kernelPmPjiPi)
        /*0008*/ 	.word	0x0000001a


	//----- nvinfo : EIATTR_FRAME_SIZE
	.align		4
.L_3:
        /*000c*/ 	.byte	0x04, 0x11
        /*000e*/ 	.short	(.L_5 - .L_4)
	.align		4
.L_4:
        /*0010*/ 	.word	index@($_Z11test_kernelPmPjiPi$_Z11unsafe_hashPji)
        /*0014*/ 	.word	0x000000a0


	//----- nvinfo : EIATTR_FRAME_SIZE
	.align		4
.L_5:
        /*0018*/ 	.byte	0x04, 0x11
        /*001a*/ 	.short	(.L_7 - .L_6)
	.align		4
.L_6:
        /*001c*/ 	.word	index@($_Z11test_kernelPmPjiPi$_Z7dummy_9v)
        /*0020*/ 	.word	0x000000a0


	//----- nvinfo : EIATTR_FRAME_SIZE
	.align		4
.L_7:
        /*0024*/ 	.byte	0x04, 0x11
        /*0026*/ 	.short	(.L_9 - .L_8)
	.align		4
.L_8:
        /*0028*/ 	.word	index@($_Z11test_kernelPmPjiPi$_Z7dummy_8v)
        /*002c*/ 	.word	0x000000a0


	//----- nvinfo : EIATTR_FRAME_SIZE
	.align		4
.L_9:
        /*0030*/ 	.byte	0x04, 0x11
        /*0032*/ 	.short	(.L_11 - .L_10)
	.align		4
.L_10:
        /*0034*/ 	.word	index@($_Z11test_kernelPmPjiPi$_Z7dummy_7v)
        /*0038*/ 	.word	0x000000a0


	//----- nvinfo : EIATTR_FRAME_SIZE
	.align		4
.L_11:
        /*003c*/ 	.byte	0x04, 0x11
        /*003e*/ 	.short	(.L_13 - .L_12)
	.align		4
.L_12:
        /*0040*/ 	.word	index@($_Z11test_kernelPmPjiPi$_Z7dummy_6v)
        /*0044*/ 	.word	0x000000a0


	//----- nvinfo : EIATTR_FRAME_SIZE
	.align		4
.L_13:
        /*0048*/ 	.byte	0x04, 0x11
        /*004a*/ 	.short	(.L_15 - .L_14)
	.align		4
.L_14:
        /*004c*/ 	.word	index@($_Z11test_kernelPmPjiPi$_Z7dummy_5v)
        /*0050*/ 	.word	0x000000a0


	//----- nvinfo : EIATTR_FRAME_SIZE
	.align		4
.L_15:
        /*0054*/ 	.byte	0x04, 0x11
        /*0056*/ 	.short	(.L_17 - .L_16)
	.align		4
.L_16:
        /*0058*/ 	.word	index@($_Z11test_kernelPmPjiPi$_Z7dummy_4v)
        /*005c*/ 	.word	0x000000a0


	//----- nvinfo : EIATTR_FRAME_SIZE
	.align		4
.L_17:
        /*0060*/ 	.byte	0x04, 0x11
        /*0062*/ 	.short	(.L_19 - .L_18)
	.align		4
.L_18:
        /*0064*/ 	.word	index@($_Z11test_kernelPmPjiPi$_Z7dummy_3v)
        /*0068*/ 	.word	0x000000a0


	//----- nvinfo : EIATTR_FRAME_SIZE
	.align		4
.L_19:
        /*006c*/ 	.byte	0x04, 0x11
        /*006e*/ 	.short	(.L_21 - .L_20)
	.align		4
.L_20:
        /*0070*/ 	.word	index@($_Z11test_kernelPmPjiPi$_Z7dummy_2v)
        /*0074*/ 	.word	0x000000a0


	//----- nvinfo : EIATTR_FRAME_SIZE
	.align		4
.L_21:
        /*0078*/ 	.byte	0x04, 0x11
        /*007a*/ 	.short	(.L_23 - .L_22)
	.align		4
.L_22:
        /*007c*/ 	.word	index@($_Z11test_kernelPmPjiPi$_Z7dummy_1v)
        /*0080*/ 	.word	0x000000a0


	//----- nvinfo : EIATTR_FRAME_SIZE
	.align		4
.L_23:
        /*0084*/ 	.byte	0x04, 0x11
        /*0086*/ 	.short	(.L_25 - .L_24)
	.align		4
.L_24:
        /*0088*/ 	.word	index@(_Z11test_kernelPmPjiPi)
        /*008c*/ 	.word	0x000000a0


	//----- nvinfo : EIATTR_MIN_STACK_SIZE
	.align		4
.L_25:
        /*0090*/ 	.byte	0x04, 0x12
        /*0092*/ 	.short	(.L_27 - .L_26)
	.align		4
.L_26:
        /*0094*/ 	.word	index@(_Z11test_kernelPmPjiPi)
        /*0098*/ 	.word	0x000000a0
.L_27:


//--------------------- .nv.compat                --------------------------
	.section	.nv.compat,"",@"SHT_CUDA_COMPAT_INFO"
	.align	4
        /*0000*/ 	.byte	0x02, 0x09, 0x00, 0x00, 0x02, 0x02, 0x01, 0x00, 0x02, 0x05, 0x05, 0x00, 0x03, 0x07, 0x01, 0x01
        /*0010*/ 	.byte	0x02, 0x03, 0x00, 0x00, 0x02, 0x06, 0x01, 0x00, 0x04, 0x0b, 0x08, 0x00, 0x09, 0x00, 0x00, 0x00
        /*0020*/ 	.byte	0x00, 0x00, 0x00, 0x00


//--------------------- .nv.info._Z11test_kernelPmPjiPi --------------------------
	.section	.nv.info._Z11test_kernelPmPjiPi,"",@"SHT_CUDA_INFO"
	.sectionflags	@""
	.align	4


	//----- nvinfo : EIATTR_CUDA_API_VERSION
	.align		4
        /*0000*/ 	.byte	0x04, 0x37
        /*0002*/ 	.short	(.L_29 - .L_28)
.L_28:
        /*0004*/ 	.word	0x00000082


	//----- nvinfo : EIATTR_KPARAM_INFO
	.align		4
.L_29:
        /*0008*/ 	.byte	0x04, 0x17
        /*000a*/ 	.short	(.L_31 - .L_30)
.L_30:
        /*000c*/ 	.word	0x00000000
        /*0010*/ 	.short	0x0003
        /*0012*/ 	.short	0x0018
        /*0014*/ 	.byte	0x00, 0xf5, 0x21, 0x00


	//----- nvinfo : EIATTR_KPARAM_INFO
	.align		4
.L_31:
        /*0018*/ 	.byte	0x04, 0x17
        /*001a*/ 	.short	(.L_33 - .L_32)
.L_32:
        /*001c*/ 	.word	0x00000000
        /*0020*/ 	.short	0x0002
        /*0022*/ 	.short	0x0010
        /*0024*/ 	.byte	0x00, 0xf0, 0x11, 0x00


	//----- nvinfo : EIATTR_KPARAM_INFO
	.align		4
.L_33:
        /*0028*/ 	.byte	0x04, 0x17
        /*002a*/ 	.short	(.L_35 - .L_34)
.L_34:
        /*002c*/ 	.word	0x00000000
        /*0030*/ 	.short	0x0001
        /*0032*/ 	.short	0x0008
        /*0034*/ 	.byte	0x00, 0xf5, 0x21, 0x00


	//----- nvinfo : EIATTR_KPARAM_INFO
	.align		4
.L_35:
        /*0038*/ 	.byte	0x04, 0x17
        /*003a*/ 	.short	(.L_37 - .L_36)
.L_36:
        /*003c*/ 	.word	0x00000000
        /*0040*/ 	.short	0x0000
        /*0042*/ 	.short	0x0000
        /*0044*/ 	.byte	0x00, 0xf5, 0x21, 0x00


	//----- nvinfo : EIATTR_SPARSE_MMA_MASK
	.align		4
.L_37:
        /*0048*/ 	.byte	0x03, 0x50
        /*004a*/ 	.short	0x0000


	//----- nvinfo : EIATTR_MAXREG_COUNT
	.align		4
        /*004c*/ 	.byte	0x03, 0x1b
        /*004e*/ 	.short	0x00ff


	//----- nvinfo : EIATTR_EXTERNS
	.align		4
        /*0050*/ 	.byte	0x04, 0x0f
        /*0052*/ 	.short	(.L_39 - .L_38)


	//   ....[0]....
	.align		4
.L_38:
        /*0054*/ 	.word	index@(vprintf)


	//----- nvinfo : EIATTR_MERCURY_ISA_VERSION
	.align		4
.L_39:
        /*0058*/ 	.byte	0x03, 0x5f
        /*005a*/ 	.short	0x0101


	//----- nvinfo : EIATTR_VRC_CTA_INIT_COUNT
	.align		4
        /*005c*/ 	.byte	0x02, 0x4a
	.zero		1
	.zero		1


	//----- nvinfo : EIATTR_SYSCALL_OFFSETS
	.align		4
        /*0060*/ 	.byte	0x04, 0x46
        /*0062*/ 	.short	(.L_41 - .L_40)


	//   ....[0]....
.L_40:
        /*0064*/ 	.word	0x00000290


	//   ....[1]....
        /*0068*/ 	.word	0x00000c00


	//----- nvinfo : EIATTR_EXIT_INSTR_OFFSETS
	.align		4
.L_41:
        /*006c*/ 	.byte	0x04, 0x1c
        /*006e*/ 	.short	(.L_43 - .L_42)


	//   ....[0]....
.L_42:
        /*0070*/ 	.word	0x000002d0


	//----- nvinfo : EIATTR_CRS_STACK_SIZE
	.align		4
.L_43:
        /*0074*/ 	.byte	0x04, 0x1e
        /*0076*/ 	.short	(.L_45 - .L_44)
.L_44:
        /*0078*/ 	.word	0x00000000


	//----- nvinfo : EIATTR_CBANK_PARAM_SIZE
	.align		4
.L_45:
        /*007c*/ 	.byte	0x03, 0x19
        /*007e*/ 	.short	0x0020


	//----- nvinfo : EIATTR_PARAM_CBANK
	.align		4
        /*0080*/ 	.byte	0x04, 0x0a
        /*0082*/ 	.short	(.L_47 - .L_46)
	.align		4
.L_46:
        /*0084*/ 	.word	index@(.nv.constant0._Z11test_kernelPmPjiPi)
        /*0088*/ 	.short	0x0380
        /*008a*/ 	.short	0x0020


	//----- nvinfo : EIATTR_SW_WAR
	.align		4
.L_47:
        /*008c*/ 	.byte	0x04, 0x36
        /*008e*/ 	.short	(.L_49 - .L_48)
.L_48:
        /*0090*/ 	.word	0x00000008
.L_49:


//--------------------- .nv.callgraph             --------------------------
	.section	.nv.callgraph,"",@"SHT_CUDA_CALLGRAPH"
	.align	4
	.sectionentsize	8
	.align		4
        /*0000*/ 	.word	0x00000000
	.align		4
        /*0004*/ 	.word	0xffffffff
	.align		4
        /*0008*/ 	.word	index@(_Z11test_kernelPmPjiPi)
	.align		4
        /*000c*/ 	.word	index@(vprintf)
	.align		4
        /*0010*/ 	.word	0x00000000
	.align		4
        /*0014*/ 	.word	0xfffffffe
	.align		4
        /*0018*/ 	.word	0x00000000
	.align		4
        /*001c*/ 	.word	0xfffffffd
	.align		4
        /*0020*/ 	.word	0x00000000
	.align		4
        /*0024*/ 	.word	0xfffffffc


//--------------------- .nv.constant4             --------------------------
	.section	.nv.constant4,"a",@progbits
	.align	8
	.align		8
.nv.constant4:
        /*0000*/ 	.dword	vprintf
	.align		8
        /*0008*/ 	.dword	$str
	.align		8
        /*0010*/ 	.dword	$str$1


//--------------------- .text._Z11test_kernelPmPjiPi --------------------------
	.section	.text._Z11test_kernelPmPjiPi,"ax",@progbits
	.align	128
        .global         _Z11test_kernelPmPjiPi
        .type           _Z11test_kernelPmPjiPi,@function
        .size           _Z11test_kernelPmPjiPi,(.L_x_17 - _Z11test_kernelPmPjiPi)
        .other          _Z11test_kernelPmPjiPi,@"STO_CUDA_ENTRY STV_DEFAULT"
_Z11test_kernelPmPjiPi:
.text._Z11test_kernelPmPjiPi:
[----:B------:R-:W0:Y:S08]  /*0000*/  LDC R1, c[0x0][0x37c] ;  /* 0x0000df00ff017b82 */ /* 0x000e300000000800 */
[----:B------:R-:W1:Y:S01]  /*0010*/  LDC.64 R4, c[0x0][0x398] ;  /* 0x0000e600ff047b82 */ /* 0x000e620000000a00 */
[----:B------:R-:W1:Y:S01]  /*0020*/  LDCU.64 UR36, c[0x0][0x358] ;  /* 0x00006b00ff2477ac */ /* 0x000e620008000a00 */
[----:B0-----:R-:W-:Y:S01]  /*0030*/  VIADD R1, R1, 0xffffff70 ;  /* 0xffffff7001017836 */ /* 0x001fe20000000000 */
[----:B-1----:R-:W2:Y:S01]  /*0040*/  LDG.E R4, desc[UR36][R4.64] ;  /* 0x0000002404047981 */ /* 0x002ea2000c1e1900 */
[----:B------:R-:W0:Y:S04]  /*0050*/  LDCU UR5, c[0x0][0x2fc] ;  /* 0x00005f80ff0577ac */ /* 0x000e280008000800 */
[----:B------:R-:W1:Y:S01]  /*0060*/  S2UR UR6, SR_CTAID.X ;  /* 0x00000000000679c3 */ /* 0x000e620000002500 */
[----:B------:R-:W1:Y:S01]  /*0070*/  S2R R3, SR_TID.X ;  /* 0x0000000000037919 */ /* 0x000e620000002100 */
[----:B------:R-:W3:Y:S06]  /*0080*/  LDCU UR4, c[0x0][0x2f8] ;  /* 0x00005f00ff0477ac */ /* 0x000eec0008000800 */
[----:B------:R-:W1:Y:S01]  /*0090*/  LDC R2, c[0x0][0x360] ;  /* 0x0000d800ff027b82 */ /* 0x000e620000000800 */
[----:B---3--:R-:W-:-:S05]  /*00a0*/  IADD3 R17, P1, PT, R1, UR4, RZ ;  /* 0x0000000401117c10 */ /* 0x008fca000ff3e0ff */
[----:B0-----:R-:W-:Y:S02]  /*00b0*/  IMAD.X R16, RZ, RZ, UR5, P1 ;  /* 0x00000005ff107e24 */ /* 0x001fe400088e06ff */
[----:B-1----:R-:W-:Y:S01]  /*00c0*/  IMAD R2, R2, UR6, R3 ;  /* 0x0000000602027c24 */ /* 0x002fe2000f8e0203 */
[----:B--2---:R-:W-:-:S13]  /*00d0*/  ISETP.NE.AND P0, PT, R4, RZ, PT ;  /* 0x000000ff0400720c */ /* 0x004fda0003f05270 */
[----:B------:R-:W-:Y:S05]  /*00e0*/  @!P0 BRA `(.L_x_0) ;  /* 0x0000000000188947 */ /* 0x000fea0003800000 */
[----:B------:R-:W-:Y:S01]  /*00f0*/  HFMA2 R21, -RZ, RZ, 0, 0 ;  /* 0x00000000ff157431 */ /* 0x000fe200000001ff */
[----:B------:R-:W-:-:S07]  /*0100*/  MOV R20, 0x120 ;  /* 0x0000012000147802 */ /* 0x000fce0000000f00 */
[----:B------:R-:W-:Y:S05]  /*0110*/  CALL.REL.NOINC `($_Z11test_kernelPmPjiPi$_Z7dummy_9v) ;  /* 0x0000000800847944 */ /* 0x000fea0003c00000 */
[----:B------:R-:W-:Y:S02]  /*0120*/  IMAD.MOV.U32 R18, RZ, RZ, -0x66666667 ;  /* 0x99999999ff127424 */ /* 0x000fe400078e00ff */
[----:B------:R-:W-:Y:S01]  /*0130*/  IMAD.MOV.U32 R19, RZ, RZ, -0x66666667 ;  /* 0x99999999ff137424 */ /* 0x000fe200078e00ff */
[----:B------:R-:W-:Y:S06]  /*0140*/  BRA `(.L_x_1) ;  /* 0x0000000000207947 */ /* 0x000fec0003800000 */
.L_x_0:
[----:B------:R-:W0:Y:S01]  /*0150*/  LDC.64 R12, c[0x0][0x388] ;  /* 0x0000e200ff0c7b82 */ /* 0x000e220000000a00 */
[----:B------:R-:W1:Y:S01]  /*0160*/  LDCU UR4, c[0x0][0x390] ;  /* 0x00007200ff0477ac */ /* 0x000e620008000800 */
[----:B------:R-:W-:Y:S01]  /*0170*/  MOV R18, 0x1b0 ;  /* 0x000001b000127802 */ /* 0x000fe20000000f00 */
[----:B-1----:R-:W-:-:S04]  /*0180*/  IMAD R3, R2, UR4, RZ ;  /* 0x0000000402037c24 */ /* 0x002fc8000f8e02ff */
[----:B0-----:R-:W-:-:S07]  /*0190*/  IMAD.WIDE R12, R3, 0x4, R12 ;  /* 0x00000004030c7825 */ /* 0x001fce00078e020c */
[----:B------:R-:W-:Y:S05]  /*01a0*/  CALL.REL.NOINC `($_Z11test_kernelPmPjiPi$_Z11unsafe_hashPji) ;  /* 0x00000000004c7944 */ /* 0x000fea0003c00000 */
[----:B------:R-:W-:Y:S01]  /*01b0*/  MOV R18, R4 ;  /* 0x0000000400127202 */ /* 0x000fe20000000f00 */
[----:B------:R-:W-:-:S07]  /*01c0*/  IMAD.MOV.U32 R19, RZ, RZ, R5 ;  /* 0x000000ffff137224 */ /* 0x000fce00078e0005 */
.L_x_1:
[----:B------:R-:W-:Y:S01]  /*01d0*/  UMOV UR4, 0xb30 ;  /* 0x00000b3000047882 */ /* 0x000fe20000000000 */
[----:B------:R-:W-:Y:S02]  /*01e0*/  HFMA2 R9, -RZ, RZ, 0, 0 ;  /* 0x00000000ff097431 */ /* 0x000fe400000001ff */
[----:B------:R-:W-:Y:S01]  /*01f0*/  IMAD.U32 R8, RZ, RZ, UR4 ;  /* 0x00000004ff087e24 */ /* 0x000fe2000f8e00ff */
[----:B------:R-:W-:Y:S01]  /*0200*/  MOV R0, 0x0 ;  /* 0x0000000000007802 */ /* 0x000fe20000000f00 */
[----:B------:R-:W0:Y:S01]  /*0210*/  LDCU.64 UR4, c[0x4][0x10] ;  /* 0x01000200ff0477ac */ /* 0x000e220008000a00 */
[----:B------:R-:W-:Y:S01]  /*0220*/  MOV R6, R17 ;  /* 0x0000001100067202 */ /* 0x000fe20000000f00 */
[----:B------:R-:W-:Y:S01]  /*0230*/  IMAD.MOV.U32 R7, RZ, RZ, R16 ;  /* 0x000000ffff077224 */ /* 0x000fe200078e0010 */
[----:B------:R1:W2:Y:S01]  /*0240*/  LDC.64 R10, c[0x4][R0] ;  /* 0x01000000000a7b82 */ /* 0x0002a20000000a00 */
[----:B------:R1:W-:Y:S01]  /*0250*/  STL.64 [R1], R8 ;  /* 0x0000000801007387 */ /* 0x0003e20000100a00 */
[----:B0-----:R-:W-:-:S02]  /*0260*/  IMAD.U32 R4, RZ, RZ, UR4 ;  /* 0x00000004ff047e24 */ /* 0x001fc4000f8e00ff */
[----:B-1----:R-:W-:-:S07]  /*0270*/  IMAD.U32 R5, RZ, RZ, UR5 ;  /* 0x00000005ff057e24 */ /* 0x002fce000f8e00ff */
[----:B------:R-:W-:-:S07]  /*0280*/  LEPC R20, `(.L_x_2) ;  /* 0x000000001014794e */ /* 0x000fce0000000000 */
[----:B--2---:R-:W-:Y:S05]  /*0290*/  CALL.ABS.NOINC R10 ;  /* 0x000000000a007343 */ /* 0x004fea0003c00000 */
.L_x_2:
[----:B------:R-:W0:Y:S02]  /*02a0*/  LDC.64 R4, c[0x0][0x380] ;  /* 0x0000e000ff047b82 */ /* 0x000e240000000a00 */
[----:B0-----:R-:W-:-:S05]  /*02b0*/  IMAD.WIDE R2, R2, 0x8, R4 ;  /* 0x0000000802027825 */ /* 0x001fca00078e0204 */
[----:B------:R-:W-:Y:S01]  /*02c0*/  STG.E.64 desc[UR36][R2.64], R18 ;  /* 0x0000001202007986 */ /* 0x000fe2000c101b24 */
[----:B------:R-:W-:Y:S05]  /*02d0*/  EXIT ;  /* 0x000000000000794d */ /* 0x000fea0003800000 */
        .type           $_Z11test_kernelPmPjiPi$_Z11unsafe_hashPji,@function
        .size           $_Z11test_kernelPmPjiPi$_Z11unsafe_hashPji,($_Z11test_kernelPmPjiPi$_Z7dummy_1v - $_Z11test_kernelPmPjiPi$_Z11unsafe_hashPji)
$_Z11test_kernelPmPjiPi$_Z11unsafe_hashPji:
[----:B------:R-:W-:Y:S01]  /*02e0*/  UMOV UR4, 0x9e0 ;  /* 0x000009e000047882 */ /* 0x000fe20000000000 */
[----:B------:R-:W-:Y:S01]  /*02f0*/  UMOV UR5, 0x9b0 ;  /* 0x000009b000057882 */ /* 0x000fe20000000000 */
[----:B------:R-:W-:Y:S02]  /*0300*/  IMAD.U32 R6, RZ, RZ, UR4 ;  /* 0x00000004ff067e24 */ /* 0x000fe4000f8e00ff */
[----:B------:R-:W-:Y:S01]  /*0310*/  HFMA2 R7, -RZ, RZ, 0, 0 ;  /* 0x00000000ff077431 */ /* 0x000fe200000001ff */
[----:B------:R-:W-:Y:S01]  /*0320*/  UMOV UR4, 0xa10 ;  /* 0x00000a1000047882 */ /* 0x000fe20000000000 */
[----:B------:R-:W-:Y:S01]  /*0330*/  MOV R4, UR5 ;  /* 0x0000000500047c02 */ /* 0x000fe20008000f00 */
[----:B------:R-:W-:Y:S01]  /*0340*/  IMAD.MOV.U32 R5, RZ, RZ, RZ ;  /* 0x000000ffff057224 */ /* 0x000fe200078e00ff */
[----:B------:R-:W-:Y:S01]  /*0350*/  UMOV UR6, 0xa40 ;  /* 0x00000a4000067882 */ /* 0x000fe20000000000 */
[----:B------:R-:W-:Y:S01]  /*0360*/  IMAD.U32 R3, RZ, RZ, UR4 ;  /* 0x00000004ff037e24 */ /* 0x000fe2000f8e00ff */
[----:B------:R-:W-:Y:S01]  /*0370*/  UMOV UR5, 0xa70 ;  /* 0x00000a7000057882 */ /* 0x000fe20000000000 */
[----:B------:R-:W-:Y:S01]  /*0380*/  IMAD.U32 R0, RZ, RZ, UR6 ;  /* 0x00000006ff007e24 */ /* 0x000fe2000f8e00ff */
[----:B------:R0:W-:Y:S01]  /*0390*/  STL.128 [R1+0x50], R4 ;  /* 0x0000500401007387 */ /* 0x0001e20000100c00 */
[----:B------:R-:W-:Y:S01]  /*03a0*/  UMOV UR4, 0xaa0 ;  /* 0x00000aa000047882 */ /* 0x000fe20000000000 */
[----:B------:R-:W-:Y:S01]  /*03b0*/  IMAD.U32 R8, RZ, RZ, UR5 ;  /* 0x00000005ff087e24 */ /* 0x000fe2000f8e00ff */
[----:B------:R-:W-:-:S02]  /*03c0*/  UMOV UR6, 0xb00 ;  /* 0x00000b0000067882 */ /* 0x000fc40000000000 */
[----:B------:R-:W-:Y:S02]  /*03d0*/  MOV R9, UR6 ;  /* 0x0000000600097c02 */ /* 0x000fe40008000f00 */
[----:B0-----:R-:W-:Y:S01]  /*03e0*/  MOV R4, R3 ;  /* 0x0000000300047202 */ /* 0x001fe20000000f00 */
[----:B------:R-:W-:Y:S01]  /*03f0*/  IMAD.MOV.U32 R6, RZ, RZ, R0 ;  /* 0x000000ffff067224 */ /* 0x000fe200078e0000 */
[----:B------:R-:W0:Y:S01]  /*0400*/  LDC R3, c[0x0][0x390] ;  /* 0x0000e400ff037b82 */ /* 0x000e220000000800 */
[----:B------:R-:W-:Y:S01]  /*0410*/  IMAD.U32 R0, RZ, RZ, UR4 ;  /* 0x00000004ff007e24 */ /* 0x000fe2000f8e00ff */
[----:B------:R-:W-:Y:S02]  /*0420*/  UMOV UR4, 0xad0 ;  /* 0x00000ad000047882 */ /* 0x000fe40000000000 */
[----:B------:R1:W-:Y:S01]  /*0430*/  STL.128 [R1+0x60], R4 ;  /* 0x0000600401007387 */ /* 0x0003e20000100c00 */
[----:B------:R-:W-:Y:S02]  /*0440*/  IMAD.U32 R10, RZ, RZ, UR4 ;  /* 0x00000004ff0a7e24 */ /* 0x000fe4000f8e00ff */
[----:B-1----:R-:W-:Y:S01]  /*0450*/  IMAD.MOV.U32 R6, RZ, RZ, R0 ;  /* 0x000000ffff067224 */ /* 0x002fe200078e0000 */
[----:B------:R-:W-:-:S02]  /*0460*/  MOV R4, R8 ;  /* 0x0000000800047202 */ /* 0x000fc40000000f00 */
[----:B------:R-:W-:Y:S02]  /*0470*/  IADD3 R0, PT, PT, R1, 0x10, RZ ;  /* 0x0000001001007810 */ /* 0x000fe40007ffe0ff */
[----:B0-----:R-:W-:Y:S01]  /*0480*/  ISETP.GE.AND P0, PT, R3, 0x1, PT ;  /* 0x000000010300780c */ /* 0x001fe20003f06270 */
[----:B------:R0:W-:Y:S02]  /*0490*/  STL.128 [R1+0x70], R4 ;  /* 0x0000700401007387 */ /* 0x0001e40000100c00 */
[----:B0-----:R-:W-:Y:S02]  /*04a0*/  IMAD.MOV.U32 R6, RZ, RZ, R9 ;  /* 0x000000ffff067224 */ /* 0x001fe400078e0009 */
[----:B------:R-:W-:-:S05]  /*04b0*/  IMAD.MOV.U32 R4, RZ, RZ, R10 ;  /* 0x000000ffff047224 */ /* 0x000fca00078e000a */
[----:B------:R0:W-:Y:S03]  /*04c0*/  STL.128 [R1+0x80], R4 ;  /* 0x0000800401007387 */ /* 0x0001e60000100c00 */
[----:B------:R-:W-:Y:S05]  /*04d0*/  @!P0 BRA `(.L_x_3) ;  /* 0x0000000000988947 */ /* 0x000fea0003800000 */
[C---:B------:R-:W-:Y:S01]  /*04e0*/  ISETP.GE.U32.AND P1, PT, R3.reuse, 0x4, PT ;  /* 0x000000040300780c */ /* 0x040fe20003f26070 */
[----:B------:R-:W1:Y:S01]  /*04f0*/  LDCU.64 UR4, c[0x0][0x358] ;  /* 0x00006b00ff0477ac */ /* 0x000e620008000a00 */
[----:B------:R-:W-:Y:S01]  /*0500*/  LOP3.LUT R10, R3, 0x3, RZ, 0xc0, !PT ;  /* 0x00000003030a7812 */ /* 0x000fe200078ec0ff */
[----:B------:R-:W-:-:S03]  /*0510*/  IMAD.MOV.U32 R11, RZ, RZ, RZ ;  /* 0x000000ffff0b7224 */ /* 0x000fc600078e00ff */
[----:B------:R-:W-:-:S07]  /*0520*/  ISETP.NE.AND P0, PT, R10, RZ, PT ;  /* 0x000000ff0a00720c */ /* 0x000fce0003f05270 */
[----:B------:R-:W-:Y:S06]  /*0530*/  @!P1 BRA `(.L_x_4) ;  /* 0x0000000000489947 */ /* 0x000fec0003800000 */
[----:B------:R-:W-:Y:S01]  /*0540*/  LOP3.LUT R11, R3, 0x7ffffffc, RZ, 0xc0, !PT ;  /* 0x7ffffffc030b7812 */ /* 0x000fe200078ec0ff */
[----:B------:R-:W-:Y:S01]  /*0550*/  IMAD.MOV.U32 R14, RZ, RZ, R0 ;  /* 0x000000ffff0e7224 */ /* 0x000fe200078e0000 */
[----:B------:R-:W-:-:S03]  /*0560*/  IADD3 R15, P1, PT, R12, 0x8, RZ ;  /* 0x000000080c0f7810 */ /* 0x000fc60007f3e0ff */
[----:B------:R-:W-:Y:S01]  /*0570*/  IMAD.MOV R3, RZ, RZ, -R11 ;  /* 0x000000ffff037224 */ /* 0x000fe200078e0a0b */
[----:B------:R-:W-:-:S09]  /*0580*/  IADD3.X R20, PT, PT, RZ, R13, RZ, P1, !PT ;  /* 0x0000000dff147210 */ /* 0x000fd20000ffe4ff */
.L_x_5:
[----:B------:R-:W-:Y:S01]  /*0590*/  IMAD.MOV.U32 R8, RZ, RZ, R15 ;  /* 0x000000ffff087224 */ /* 0x000fe200078e000f */
[----:B------:R-:W-:-:S05]  /*05a0*/  MOV R9, R20 ;  /* 0x0000001400097202 */ /* 0x000fca0000000f00 */
[----:B01----:R-:W2:Y:S04]  /*05b0*/  LDG.E R4, desc[UR4][R8.64+-0x8] ;  /* 0xfffff80408047981 */ /* 0x003ea8000c1e1900 */
[----:B------:R-:W2:Y:S04]  /*05c0*/  LDG.E R5, desc[UR4][R8.64+-0x4] ;  /* 0xfffffc0408057981 */ /* 0x000ea8000c1e1900 */
[----:B------:R-:W2:Y:S04]  /*05d0*/  LDG.E R6, desc[UR4][R8.64] ;  /* 0x0000000408067981 */ /* 0x000ea8000c1e1900 */
[----:B------:R-:W2:Y:S01]  /*05e0*/  LDG.E R7, desc[UR4][R8.64+0x4] ;  /* 0x0000040408077981 */ /* 0x000ea2000c1e1900 */
[----:B------:R-:W-:Y:S01]  /*05f0*/  VIADD R3, R3, 0x4 ;  /* 0x0000000403037836 */ /* 0x000fe20000000000 */
[----:B------:R-:W-:-:S04]  /*0600*/  IADD3 R15, P2, PT, R8, 0x10, RZ ;  /* 0x00000010080f7810 */ /* 0x000fc80007f5e0ff */
[----:B------:R-:W-:Y:S01]  /*0610*/  ISETP.NE.AND P1, PT, R3, RZ, PT ;  /* 0x000000ff0300720c */ /* 0x000fe20003f25270 */
[----:B------:R-:W-:Y:S01]  /*0620*/  IMAD.X R20, RZ, RZ, R9, P2 ;  /* 0x000000ffff147224 */ /* 0x000fe200010e0609 */
[----:B--2---:R0:W-:Y:S02]  /*0630*/  STL.128 [R14], R4 ;  /* 0x000000040e007387 */ /* 0x0041e40000100c00 */
[----:B0-----:R-:W-:-:S09]  /*0640*/  IADD3 R14, PT, PT, R14, 0x10, RZ ;  /* 0x000000100e0e7810 */ /* 0x001fd20007ffe0ff */
[----:B------:R-:W-:Y:S05]  /*0650*/  @P1 BRA `(.L_x_5) ;  /* 0xfffffffc00cc1947 */ /* 0x000fea000383ffff */
.L_x_4:
[----:B------:R-:W-:Y:S05]  /*0660*/  @!P0 BRA `(.L_x_3) ;  /* 0x0000000000348947 */ /* 0x000fea0003800000 */
[----:B------:R-:W-:-:S04]  /*0670*/  IMAD.WIDE.U32 R12, R11, 0x4, R12 ;  /* 0x000000040b0c7825 */ /* 0x000fc800078e000c */
[----:B0-----:R-:W-:Y:S02]  /*0680*/  IMAD R6, R11, 0x4, R0 ;  /* 0x000000040b067824 */ /* 0x001fe400078e0200 */
[----:B------:R-:W-:-:S07]  /*0690*/  IMAD.MOV R10, RZ, RZ, -R10 ;  /* 0x000000ffff0a7224 */ /* 0x000fce00078e0a0a */
.L_x_6:
[----:B------:R-:W-:Y:S01]  /*06a0*/  IMAD.MOV.U32 R4, RZ, RZ, R12 ;  /* 0x000000ffff047224 */ /* 0x000fe200078e000c */
[----:B------:R-:W-:-:S05]  /*06b0*/  MOV R5, R13 ;  /* 0x0000000d00057202 */ /* 0x000fca0000000f00 */
[----:B-1----:R-:W2:Y:S01]  /*06c0*/  LDG.E R3, desc[UR4][R4.64] ;  /* 0x0000000404037981 */ /* 0x002ea2000c1e1900 */
[----:B------:R-:W-:Y:S01]  /*06d0*/  VIADD R10, R10, 0x1 ;  /* 0x000000010a0a7836 */ /* 0x000fe20000000000 */
[----:B------:R-:W-:-:S04]  /*06e0*/  IADD3 R12, P1, PT, R12, 0x4, RZ ;  /* 0x000000040c0c7810 */ /* 0x000fc80007f3e0ff */
[----:B------:R-:W-:Y:S01]  /*06f0*/  ISETP.NE.AND P0, PT, R10, RZ, PT ;  /* 0x000000ff0a00720c */ /* 0x000fe20003f05270 */
[----:B------:R-:W-:Y:S01]  /*0700*/  IMAD.X R13, RZ, RZ, R13, P1 ;  /* 0x000000ffff0d7224 */ /* 0x000fe200008e060d */
[----:B--2---:R0:W-:Y:S02]  /*0710*/  STL [R6], R3 ;  /* 0x0000000306007387 */ /* 0x0041e40000100800 */
[----:B0-----:R-:W-:-:S09]  /*0720*/  IADD3 R6, PT, PT, R6, 0x4, RZ ;  /* 0x0000000406067810 */ /* 0x001fd20007ffe0ff */
[----:B------:R-:W-:Y:S05]  /*0730*/  @P0 BRA `(.L_x_6) ;  /* 0xfffffffc00d80947 */ /* 0x000fea000383ffff */
.L_x_3:
[----:B------:R-:W2:Y:S04]  /*0740*/  LDL.128 R20, [R1+0x10] ;  /* 0x0000100001147983 */ /* 0x000ea80000100c00 */
[----:B------:R-:W3:Y:S04]  /*0750*/  LDL.128 R12, [R1+0x20] ;  /* 0x00002000010c7983 */ /* 0x000ee80000100c00 */
[----:B------:R-:W4:Y:S04]  /*0760*/  LDL.128 R8, [R1+0x30] ;  /* 0x0000300001087983 */ /* 0x000f280000100c00 */
[----:B0-----:R-:W4:Y:S01]  /*0770*/  LDL.128 R4, [R1+0x40] ;  /* 0x0000400001047983 */ /* 0x001f220000100c00 */
[----:B--2---:R-:W-:-:S05]  /*0780*/  VIADD R20, R20, 0x2b5a5 ;  /* 0x0002b5a514147836 */ /* 0x004fca0000000000 */
[----:B------:R-:W-:-:S05]  /*0790*/  LEA R20, R20, R20, 0x5 ;  /* 0x0000001414147211 */ /* 0x000fca00078e28ff */
[----:B------:R-:W-:-:S05]  /*07a0*/  IMAD.IADD R21, R21, 0x1, R20 ;  /* 0x0000000115157824 */ /* 0x000fca00078e0214 */
[----:B------:R-:W-:-:S05]  /*07b0*/  LEA R3, R21, R21, 0x5 ;  /* 0x0000001515037211 */ /* 0x000fca00078e28ff */
[----:B------:R-:W-:-:S05]  /*07c0*/  IMAD.IADD R22, R22, 0x1, R3 ;  /* 0x0000000116167824 */ /* 0x000fca00078e0203 */
[----:B------:R-:W-:-:S05]  /*07d0*/  LEA R20, R22, R22, 0x5 ;  /* 0x0000001616147211 */ /* 0x000fca00078e28ff */
[----:B------:R-:W-:-:S05]  /*07e0*/  IMAD.IADD R3, R23, 0x1, R20 ;  /* 0x0000000117037824 */ /* 0x000fca00078e0214 */
[----:B------:R-:W-:-:S05]  /*07f0*/  LEA R3, R3, R3, 0x5 ;  /* 0x0000000303037211 */ /* 0x000fca00078e28ff */
[----:B---3--:R-:W-:-:S05]  /*0800*/  IMAD.IADD R12, R12, 0x1, R3 ;  /* 0x000000010c0c7824 */ /* 0x008fca00078e0203 */
[----:B------:R-:W-:-:S05]  /*0810*/  LEA R12, R12, R12, 0x5 ;  /* 0x0000000c0c0c7211 */ /* 0x000fca00078e28ff */
[----:B------:R-:W-:-:S05]  /*0820*/  IMAD.IADD R12, R13, 0x1, R12 ;  /* 0x000000010d0c7824 */ /* 0x000fca00078e020c */
[----:B------:R-:W-:-:S05]  /*0830*/  LEA R3, R12, R12, 0x5 ;  /* 0x0000000c0c037211 */ /* 0x000fca00078e28ff */
[----:B------:R-:W-:-:S05]  /*0840*/  IMAD.IADD R14, R14, 0x1, R3 ;  /* 0x000000010e0e7824 */ /* 0x000fca00078e0203 */
[----:B------:R-:W-:-:S05]  /*0850*/  LEA R12, R14, R14, 0x5 ;  /* 0x0000000e0e0c7211 */ /* 0x000fca00078e28ff */
[----:B------:R-:W-:-:S05]  /*0860*/  IMAD.IADD R15, R15, 0x1, R12 ;  /* 0x000000010f0f7824 */ /* 0x000fca00078e020c */
[----:B------:R-:W-:-:S05]  /*0870*/  LEA R3, R15, R15, 0x5 ;  /* 0x0000000f0f037211 */ /* 0x000fca00078e28ff */
[----:B----4-:R-:W-:-:S05]  /*0880*/  IMAD.IADD R8, R8, 0x1, R3 ;  /* 0x0000000108087824 */ /* 0x010fca00078e0203 */
[----:B------:R-:W-:-:S05]  /*0890*/  LEA R8, R8, R8, 0x5 ;  /* 0x0000000808087211 */ /* 0x000fca00078e28ff */
[----:B------:R-:W-:-:S05]  /*08a0*/  IMAD.IADD R9, R9, 0x1, R8 ;  /* 0x0000000109097824 */ /* 0x000fca00078e0208 */
[----:B------:R-:W-:-:S05]  /*08b0*/  LEA R3, R9, R9, 0x5 ;  /* 0x0000000909037211 */ /* 0x000fca00078e28ff */
[----:B------:R-:W-:-:S05]  /*08c0*/  IMAD.IADD R10, R10, 0x1, R3 ;  /* 0x000000010a0a7824 */ /* 0x000fca00078e0203 */
[----:B------:R-:W-:-:S05]  /*08d0*/  LEA R8, R10, R10, 0x5 ;  /* 0x0000000a0a087211 */ /* 0x000fca00078e28ff */
[----:B------:R-:W-:-:S05]  /*08e0*/  IMAD.IADD R11, R11, 0x1, R8 ;  /* 0x000000010b0b7824 */ /* 0x000fca00078e0208 */
[----:B------:R-:W-:-:S04]  /*08f0*/  LEA R3, R11, R11, 0x5 ;  /* 0x0000000b0b037211 */ /* 0x000fc800078e28ff */
[----:B------:R-:W-:-:S04]  /*0900*/  IADD3 R3, PT, PT, R5, R3, R4 ;  /* 0x0000000305037210 */ /* 0x000fc80007ffe004 */
[----:B------:R-:W-:-:S05]  /*0910*/  IADD3 R3, PT, PT, R7, R3, R6 ;  /* 0x0000000307037210 */ /* 0x000fca0007ffe006 */
[----:B------:R-:W-:-:S05]  /*0920*/  IMAD.SHL.U32 R3, R3, 0x8, RZ ;  /* 0x0000000803037824 */ /* 0x000fca00078e00ff */
[----:B------:R-:W-:-:S04]  /*0930*/  LOP3.LUT R3, R3, 0x38, RZ, 0xc0, !PT ;  /* 0x0000003803037812 */ /* 0x000fc800078ec0ff */
[----:B------:R-:W-:-:S06]  /*0940*/  IADD3 R4, PT, PT, R0, R3, RZ ;  /* 0x0000000300047210 */ /* 0x000fcc0007ffe0ff */
[----:B------:R-:W5:Y:S01]  /*0950*/  LDL.64 R4, [R4+0x40] ;  /* 0x0000400004047983 */ /* 0x000f620000100a00 */
[----:B------:R-:W-:Y:S01]  /*0960*/  MOV R20, 0x990 ;  /* 0x0000099000147802 */ /* 0x000fe20000000f00 */
[----:B------:R-:W-:-:S07]  /*0970*/  IMAD.MOV.U32 R21, RZ, RZ, 0x0 ;  /* 0x00000000ff157424 */ /* 0x000fce00078e00ff */
[----:B-1---5:R-:W-:Y:S05]  /*0980*/  CALL.REL.NOINC R4 `(_Z11test_kernelPmPjiPi) ;  /* 0xfffffff4049c7344 */ /* 0x022fea0003c3ffff */
[----:B------:R-:W-:-:S04]  /*0990*/  HFMA2 R19, -RZ, RZ, 0, 0 ;  /* 0x00000000ff137431 */ /* 0x000fc800000001ff */
[----:B------:R-:W-:Y:S05]  /*09a0*/  RET.REL.NODEC R18 `(_Z11test_kernelPmPjiPi) ;  /* 0xfffffff412947950 */ /* 0x000fea0003c3ffff */
        .type           $_Z11test_kernelPmPjiPi$_Z7dummy_1v,@function
        .size           $_Z11test_kernelPmPjiPi$_Z7dummy_1v,($_Z11test_kernelPmPjiPi$_Z7dummy_2v - $_Z11test_kernelPmPjiPi$_Z7dummy_1v)
$_Z11test_kernelPmPjiPi$_Z7dummy_1v:
[----:B------:R-:W-:Y:S01]  /*09b0*/  IMAD.MOV.U32 R4, RZ, RZ, 0x11111111 ;  /* 0x11111111ff047424 */ /* 0x000fe200078e00ff */
[----:B------:R-:W-:Y:S01]  /*09c0*/  MOV R5, 0x11111111 ;  /* 0x1111111100057802 */ /* 0x000fe20000000f00 */
[----:B------:R-:W-:Y:S06]  /*09d0*/  RET.REL.NODEC R20 `(_Z11test_kernelPmPjiPi) ;  /* 0xfffffff414887950 */ /* 0x000fec0003c3ffff */
        .type           $_Z11test_kernelPmPjiPi$_Z7dummy_2v,@function
        .size           $_Z11test_kernelPmPjiPi$_Z7dummy_2v,($_Z11test_kernelPmPjiPi$_Z7dummy_3v - $_Z11test_kernelPmPjiPi$_Z7dummy_2v)
$_Z11test_kernelPmPjiPi$_Z7dummy_2v:
[----:B------:R-:W-:Y:S02]  /*09e0*/  HFMA2 R5, -RZ, RZ, 0.0119781494140625, 0.0119781494140625 ;  /* 0x22222222ff057431 */ /* 0x000fe400000001ff */
[----:B------:R-:W-:Y:S01]  /*09f0*/  IMAD.MOV.U32 R4, RZ, RZ, 0x22222222 ;  /* 0x22222222ff047424 */ /* 0x000fe200078e00ff */
[----:B------:R-:W-:Y:S06]  /*0a00*/  RET.REL.NODEC R20 `(_Z11test_kernelPmPjiPi) ;  /* 0xfffffff4147c7950 */ /* 0x000fec0003c3ffff */
        .type           $_Z11test_kernelPmPjiPi$_Z7dummy_3v,@function
        .size           $_Z11test_kernelPmPjiPi$_Z7dummy_3v,($_Z11test_kernelPmPjiPi$_Z7dummy_4v - $_Z11test_kernelPmPjiPi$_Z7dummy_3v)
$_Z11test_kernelPmPjiPi$_Z7dummy_3v:
[----:B------:R-:W-:Y:S01]  /*0a10*/  IMAD.MOV.U32 R4, RZ, RZ, 0x33333333 ;  /* 0x33333333ff047424 */ /* 0x000fe200078e00ff */
[----:B------:R-:W-:Y:S01]  /*0a20*/  MOV R5, 0x33333333 ;  /* 0x3333333300057802 */ /* 0x000fe20000000f00 */
[----:B------:R-:W-:Y:S06]  /*0a30*/  RET.REL.NODEC R20 `(_Z11test_kernelPmPjiPi) ;  /* 0xfffffff414707950 */ /* 0x000fec0003c3ffff */
        .type           $_Z11test_kernelPmPjiPi$_Z7dummy_4v,@function
        .size           $_Z11test_kernelPmPjiPi$_Z7dummy_4v,($_Z11test_kernelPmPjiPi$_Z7dummy_5v - $_Z11test_kernelPmPjiPi$_Z7dummy_4v)
$_Z11test_kernelPmPjiPi$_Z7dummy_4v:
[----:B------:R-:W-:Y:S02]  /*0a40*/  HFMA2 R5, -RZ, RZ, 4.265625, 4.265625 ;  /* 0x44444444ff057431 */ /* 0x000fe400000001ff */
[----:B------:R-:W-:Y:S01]  /*0a50*/  IMAD.MOV.U32 R4, RZ, RZ, 0x44444444 ;  /* 0x44444444ff047424 */ /* 0x000fe200078e00ff */
[----:B------:R-:W-:Y:S06]  /*0a60*/  RET.REL.NODEC R20 `(_Z11test_kernelPmPjiPi) ;  /* 0xfffffff414647950 */ /* 0x000fec0003c3ffff */
        .type           $_Z11test_kernelPmPjiPi$_Z7dummy_5v,@function
        .size           $_Z11test_kernelPmPjiPi$_Z7dummy_5v,($_Z11test_kernelPmPjiPi$_Z7dummy_6v - $_Z11test_kernelPmPjiPi$_Z7dummy_5v)
$_Z11test_kernelPmPjiPi$_Z7dummy_5v:
[----:B------:R-:W-:Y:S01]  /*0a70*/  IMAD.MOV.U32 R4, RZ, RZ, 0x55555555 ;  /* 0x55555555ff047424 */ /* 0x000fe200078e00ff */
[----:B------:R-:W-:Y:S01]  /*0a80*/  MOV R5, 0x55555555 ;  /* 0x5555555500057802 */ /* 0x000fe20000000f00 */
[----:B------:R-:W-:Y:S06]  /*0a90*/  RET.REL.NODEC R20 `(_Z11test_kernelPmPjiPi) ;  /* 0xfffffff414587950 */ /* 0x000fec0003c3ffff */
        .type           $_Z11test_kernelPmPjiPi$_Z7dummy_6v,@function
        .size           $_Z11test_kernelPmPjiPi$_Z7dummy_6v,($_Z11test_kernelPmPjiPi$_Z7dummy_7v - $_Z11test_kernelPmPjiPi$_Z7dummy_6v)
$_Z11test_kernelPmPjiPi$_Z7dummy_6v:
[----:B------:R-:W-:Y:S02]  /*0aa0*/  HFMA2 R5, -RZ, RZ, 1638, 1638 ;  /* 0x66666666ff057431 */ /* 0x000fe400000001ff */
[----:B------:R-:W-:Y:S01]  /*0ab0*/  IMAD.MOV.U32 R4, RZ, RZ, 0x66666666 ;  /* 0x66666666ff047424 */ /* 0x000fe200078e00ff */
[----:B------:R-:W-:Y:S06]  /*0ac0*/  RET.REL.NODEC R20 `(_Z11test_kernelPmPjiPi) ;  /* 0xfffffff4144c7950 */ /* 0x000fec0003c3ffff */
        .type           $_Z11test_kernelPmPjiPi$_Z7dummy_7v,@function
        .size           $_Z11test_kernelPmPjiPi$_Z7dummy_7v,($_Z11test_kernelPmPjiPi$_Z7dummy_8v - $_Z11test_kernelPmPjiPi$_Z7dummy_7v)
$_Z11test_kernelPmPjiPi$_Z7dummy_7v:
[----:B------:R-:W-:Y:S01]  /*0ad0*/  IMAD.MOV.U32 R4, RZ, RZ, 0x77777777 ;  /* 0x77777777ff047424 */ /* 0x000fe200078e00ff */
[----:B------:R-:W-:Y:S01]  /*0ae0*/  MOV R5, 0x77777777 ;  /* 0x7777777700057802 */ /* 0x000fe20000000f00 */
[----:B------:R-:W-:Y:S06]  /*0af0*/  RET.REL.NODEC R20 `(_Z11test_kernelPmPjiPi) ;  /* 0xfffffff414407950 */ /* 0x000fec0003c3ffff */
        .type           $_Z11test_kernelPmPjiPi$_Z7dummy_8v,@function
        .size           $_Z11test_kernelPmPjiPi$_Z7dummy_8v,($_Z11test_kernelPmPjiPi$_Z7dummy_9v - $_Z11test_kernelPmPjiPi$_Z7dummy_8v)
$_Z11test_kernelPmPjiPi$_Z7dummy_8v:
[----:B------:R-:W-:Y:S02]  /*0b00*/  HFMA2 R5, -RZ, RZ, -0.00013828277587890625, -0.00013828277587890625 ;  /* 0x88888888ff057431 */ /* 0x000fe400000001ff */
[----:B------:R-:W-:Y:S01]  /*0b10*/  IMAD.MOV.U32 R4, RZ, RZ, -0x77777778 ;  /* 0x88888888ff047424 */ /* 0x000fe200078e00ff */
[----:B------:R-:W-:Y:S06]  /*0b20*/  RET.REL.NODEC R20 `(_Z11test_kernelPmPjiPi) ;  /* 0xfffffff414347950 */ /* 0x000fec0003c3ffff */
        .type           $_Z11test_kernelPmPjiPi$_Z7dummy_9v,@function
        .size           $_Z11test_kernelPmPjiPi$_Z7dummy_9v,(.L_x_17 - $_Z11test_kernelPmPjiPi$_Z7dummy_9v)
$_Z11test_kernelPmPjiPi$_Z7dummy_9v:
[----:B------:R-:W-:-:S05]  /*0b30*/  VIADD R1, R1, 0xfffffff0 ;  /* 0xfffffff001017836 */ /* 0x000fca0000000000 */
[----:B------:R-:W-:Y:S04]  /*0b40*/  STL [R1+0x8], R17 ;  /* 0x0000081101007387 */ /* 0x000fe80000100800 */
[----:B------:R-:W-:Y:S04]  /*0b50*/  STL [R1+0x4], R16 ;  /* 0x0000041001007387 */ /* 0x000fe80000100800 */
[----:B------:R0:W-:Y:S01]  /*0b60*/  STL [R1], R2 ;  /* 0x0000000201007387 */ /* 0x0001e20000100800 */
[----:B------:R-:W-:Y:S01]  /*0b70*/  MOV R0, 0x0 ;  /* 0x0000000000007802 */ /* 0x000fe20000000f00 */
[----:B------:R-:W1:Y:S01]  /*0b80*/  LDCU.64 UR4, c[0x4][0x8] ;  /* 0x01000100ff0477ac */ /* 0x000e620008000a00 */
[----:B------:R-:W-:-:S02]  /*0b90*/  CS2R R6, SRZ ;  /* 0x0000000000067805 */ /* 0x000fc4000001ff00 */
[----:B0-----:R0:W2:Y:S01]  /*0ba0*/  LDC.64 R2, c[0x4][R0] ;  /* 0x0100000000027b82 */ /* 0x0010a20000000a00 */
[----:B-1----:R-:W-:Y:S01]  /*0bb0*/  MOV R4, UR4 ;  /* 0x0000000400047c02 */ /* 0x002fe20008000f00 */
[----:B------:R-:W-:Y:S01]  /*0bc0*/  IMAD.U32 R5, RZ, RZ, UR5 ;  /* 0x00000005ff057e24 */ /* 0x000fe2000f8e00ff */
[----:B------:R-:W-:Y:S01]  /*0bd0*/  MOV R16, R20 ;  /* 0x0000001400107202 */ /* 0x000fe20000000f00 */
[----:B0-----:R-:W-:-:S07]  /*0be0*/  IMAD.MOV.U32 R17, RZ, RZ, R21 ;  /* 0x000000ffff117224 */ /* 0x001fce00078e0015 */
[----:B------:R-:W-:-:S07]  /*0bf0*/  LEPC R20, `(.L_x_7) ;  /* 0x000000001014794e */ /* 0x000fce0000000000 */
[----:B--2---:R-:W-:Y:S05]  /*0c00*/  CALL.ABS.NOINC R2 ;  /* 0x0000000002007343 */ /* 0x004fea0003c00000 */
.L_x_7:
[----:B------:R-:W-:Y:S01]  /*0c10*/  MOV R20, R16 ;  /* 0x0000001000147202 */ /* 0x000fe20000000f00 */
[----:B------:R-:W-:Y:S02]  /*0c20*/  IMAD.MOV.U32 R21, RZ, RZ, R17 ;  /* 0x000000ffff157224 */ /* 0x000fe400078e0011 */
[----:B------:R-:W-:Y:S01]  /*0c30*/  HFMA2 R4, -RZ, RZ, -0.0027332305908203125, -0.0027332305908203125 ;  /* 0x99999999ff047431 */ /* 0x000fe200000001ff */
[----:B------:R-:W2:Y:S01]  /*0c40*/  LDL R2, [R1] ;  /* 0x0000000001027983 */ /* 0x000ea20000100800 */
[----:B------:R-:W-:-:S03]  /*0c50*/  IMAD.MOV.U32 R5, RZ, RZ, -0x66666667 ;  /* 0x99999999ff057424 */ /* 0x000fc600078e00ff */
[----:B------:R-:W2:Y:S04]  /*0c60*/  LDL R16, [R1+0x4] ;  /* 0x0000040001107983 */ /* 0x000ea80000100800 */
[----:B------:R0:W2:Y:S02]  /*0c70*/  LDL R17, [R1+0x8] ;  /* 0x0000080001117983 */ /* 0x0000a40000100800 */
[----:B0-----:R-:W-:Y:S01]  /*0c80*/  IADD3 R1, PT, PT, R1, 0x10, RZ ;  /* 0x0000001001017810 */ /* 0x001fe20007ffe0ff */
[----:B--2---:R-:W-:Y:S06]  /*0c90*/  RET.REL.NODEC R20 `(_Z11test_kernelPmPjiPi) ;  /* 0xfffffff014d87950 */ /* 0x004fec0003c3ffff */
.L_x_8:
[----:B------:R-:W-:-:S00]  /*0ca0*/  BRA `(.L_x_8) ;  /* 0xfffffffc00fc7947 */ /* 0x000fc0000383ffff */
[----:B------:R-:W-:-:S00]  /*0cb0*/  NOP ;  /* 0x0000000000007918 */ /* 0x000fc00000000000 */
        /* <DEDUP_REMOVED lines=12> */
.L_x_17:


//--------------------- .nv.global.init           --------------------------
	.section	.nv.global.init,"aw",@progbits
.nv.global.init:
	.type		$str,@object
	.size		$str,($str$1 - $str)
$str:
        /*0000*/ 	.byte	0x5b, 0x2a, 0x5d, 0x20, 0x48, 0x65, 0x6c, 0x6c, 0x6f, 0x20, 0x41, 0x64, 0x6d, 0x69, 0x6e, 0x21
        /*0010*/ 	.byte	0x0a, 0x00
	.type		$str$1,@object
	.size		$str$1,(.L_1 - $str$1)
$str$1:
        /*0012*/ 	.byte	0x5b, 0x2a, 0x5d, 0x20, 0x64, 0x75, 0x6d, 0x6d, 0x79, 0x5f, 0x39, 0x20, 0x61, 0x64, 0x64, 0x72
        /*0022*/ 	.byte	0x65, 0x73, 0x73, 0x3a, 0x20, 0x25, 0x70, 0x0a, 0x00
.L_1:


//--------------------- .nv.shared.reserved.0     --------------------------
	.section	.nv.shared.reserved.0,"aw",@nobits
	.weak		__nv_reservedSMEM_offset_0_alias
	.size		__nv_reservedSMEM_offset_0_alias, 0, 64
	.other		__nv_reservedSMEM_offset_0_alias,@"STO_CUDA_RESERVED_SHARED STV_DEFAULT"
__nv_reservedSMEM_offset_0_alias:
	.zero		0
	.zero		64


//--------------------- .nv.constant0._Z11test_kernelPmPjiPi --------------------------
	.section	.nv.constant0._Z11test_kernelPmPjiPi,"a",@progbits
	.sectionflags	@""
	.align	4
.nv.constant0._Z11test_kernelPmPjiPi:
	.zero		928


//--------------------- SYMBOLS --------------------------

	.type		.nv.reservedSmem.offset0,@object
	.size		.nv.reservedSmem.offset0,0x4
	.type		vprintf,@function
